	.headerflags	@"EF_CUDA_TEXMODE_UNIFIED EF_CUDA_64BIT_ADDRESS EF_CUDA_ACCELERATORS EF_CUDA_SM90 EF_CUDA_VIRTUAL_SM(EF_CUDA_SM90)"
	.elftype	@"ET_EXEC"


//--------------------- .nv.info                  --------------------------
	.section	.nv.info,"",@"SHT_CUDA_INFO"
	.align	4


	//----- nvinfo : EIATTR_REGCOUNT
	.align		4
        /*0000*/ 	.byte	0x04, 0x2f
        /*0002*/ 	.short	(.L_3 - .L_2)
	.align		4
.L_2:
        /*0004*/ 	.word	index@(triton_poi_fused_add_div_mean_mul_sqrt_sub_var_0)
        /*0008*/ 	.word	0x00000018


	//----- nvinfo : EIATTR_MIN_STACK_SIZE
	.align		4
.L_3:
        /*000c*/ 	.byte	0x04, 0x12
        /*000e*/ 	.short	(.L_5 - .L_4)
	.align		4
.L_4:
        /*0010*/ 	.word	index@(triton_poi_fused_add_div_mean_mul_sqrt_sub_var_0)
        /*0014*/ 	.word	0x00000000


	//----- nvinfo : EIATTR_FRAME_SIZE
	.align		4
.L_5:
        /*0018*/ 	.byte	0x04, 0x11
        /*001a*/ 	.short	(.L_7 - .L_6)
	.align		4
.L_6:
        /*001c*/ 	.word	index@(triton_poi_fused_add_div_mean_mul_sqrt_sub_var_0)
        /*0020*/ 	.word	0x00000000


	//----- nvinfo : EIATTR_MIN_STACK_SIZE
	.align		4
.L_7:
        /*0024*/ 	.byte	0x04, 0x12
        /*0026*/ 	.short	(.L_9 - .L_8)
	.align		4
.L_8:
        /*0028*/ 	.word	index@(triton_poi_fused_add_div_mean_mul_sqrt_sub_var_0)
        /*002c*/ 	.word	0x00000000
.L_9:


//--------------------- .nv.info.triton_poi_fused_add_div_mean_mul_sqrt_sub_var_0 --------------------------
	.section	.nv.info.triton_poi_fused_add_div_mean_mul_sqrt_sub_var_0,"",@"SHT_CUDA_INFO"
	.sectionflags	@""
	.align	4


	//----- nvinfo : EIATTR_CUDA_API_VERSION
	.align		4
        /*0000*/ 	.byte	0x04, 0x37
        /*0002*/ 	.short	(.L_11 - .L_10)
.L_10:
        /*0004*/ 	.word	0x0000007c


	//----- nvinfo : EIATTR_KPARAM_INFO
	.align		4
.L_11:
        /*0008*/ 	.byte	0x04, 0x17
        /*000a*/ 	.short	(.L_13 - .L_12)
.L_12:
        /*000c*/ 	.word	0x00000000
        /*0010*/ 	.short	0x0004
        /*0012*/ 	.short	0x0020
        /*0014*/ 	.byte	0x00, 0xf0, 0x11, 0x00


	//----- nvinfo : EIATTR_KPARAM_INFO
	.align		4
.L_13:
        /*0018*/ 	.byte	0x04, 0x17
        /*001a*/ 	.short	(.L_15 - .L_14)
.L_14:
        /*001c*/ 	.word	0x00000000
        /*0020*/ 	.short	0x0003
        /*0022*/ 	.short	0x0018
        /*0024*/ 	.byte	0x00, 0xf4, 0x21, 0x00


	//----- nvinfo : EIATTR_KPARAM_INFO
	.align		4
.L_15:
        /*0028*/ 	.byte	0x04, 0x17
        /*002a*/ 	.short	(.L_17 - .L_16)
.L_16:
        /*002c*/ 	.word	0x00000000
        /*0030*/ 	.short	0x0002
        /*0032*/ 	.short	0x0010
        /*0034*/ 	.byte	0x00, 0xf4, 0x21, 0x00


	//----- nvinfo : EIATTR_KPARAM_INFO
	.align		4
.L_17:
        /*0038*/ 	.byte	0x04, 0x17
        /*003a*/ 	.short	(.L_19 - .L_18)
.L_18:
        /*003c*/ 	.word	0x00000000
        /*0040*/ 	.short	0x0001
        /*0042*/ 	.short	0x0008
        /*0044*/ 	.byte	0x00, 0xf4, 0x21, 0x00


	//----- nvinfo : EIATTR_KPARAM_INFO
	.align		4
.L_19:
        /*0048*/ 	.byte	0x04, 0x17
        /*004a*/ 	.short	(.L_21 - .L_20)
.L_20:
        /*004c*/ 	.word	0x00000000
        /*0050*/ 	.short	0x0000
        /*0052*/ 	.short	0x0000
        /*0054*/ 	.byte	0x00, 0xf4, 0x21, 0x00


	//----- nvinfo : EIATTR_SPARSE_MMA_MASK
	.align		4
.L_21:
        /*0058*/ 	.byte	0x03, 0x50
        /*005a*/ 	.short	0x0000


	//----- nvinfo : EIATTR_MAXREG_COUNT
	.align		4
        /*005c*/ 	.byte	0x03, 0x1b
        /*005e*/ 	.short	0x00ff


	//----- nvinfo : EIATTR_EXIT_INSTR_OFFSETS
	.align		4
        /*0060*/ 	.byte	0x04, 0x1c
        /*0062*/ 	.short	(.L_23 - .L_22)


	//   ....[0]....
.L_22:
        /*0064*/ 	.word	0x00000450


	//   ....[1]....
        /*0068*/ 	.word	0x00000470


	//----- nvinfo : EIATTR_REQNTID
	.align		4
.L_23:
        /*006c*/ 	.byte	0x04, 0x10
        /*006e*/ 	.short	(.L_25 - .L_24)
.L_24:
        /*0070*/ 	.word	0x00000080
        /*0074*/ 	.word	0x00000001
        /*0078*/ 	.word	0x00000001


	//----- nvinfo : EIATTR_CBANK_PARAM_SIZE
	.align		4
.L_25:
        /*007c*/ 	.byte	0x03, 0x19
        /*007e*/ 	.short	0x0024


	//----- nvinfo : EIATTR_PARAM_CBANK
	.align		4
        /*0080*/ 	.byte	0x04, 0x0a
        /*0082*/ 	.short	(.L_27 - .L_26)
	.align		4
.L_26:
        /*0084*/ 	.word	index@(.nv.constant0.triton_poi_fused_add_div_mean_mul_sqrt_sub_var_0)
        /*0088*/ 	.short	0x0210
        /*008a*/ 	.short	0x0024


	//----- nvinfo : EIATTR_SW_WAR
	.align		4
.L_27:
        /*008c*/ 	.byte	0x04, 0x36
        /*008e*/ 	.short	(.L_29 - .L_28)
.L_28:
        /*0090*/ 	.word	0x00000008
.L_29:


//--------------------- .nv.callgraph             --------------------------
	.section	.nv.callgraph,"",@"SHT_CUDA_CALLGRAPH"
	.align	4
	.sectionentsize	8
	.align		4
        /*0000*/ 	.word	0x00000000
	.align		4
        /*0004*/ 	.word	0xffffffff
	.align		4
        /*0008*/ 	.word	0x00000000
	.align		4
        /*000c*/ 	.word	0xfffffffe
	.align		4
        /*0010*/ 	.word	0x00000000
	.align		4
        /*0014*/ 	.word	0xfffffffd
	.align		4
        /*0018*/ 	.word	0x00000000
	.align		4
        /*001c*/ 	.word	0xfffffffc


//--------------------- .nv.constant4             --------------------------
	.section	.nv.constant4,"a",@progbits
	.align	8
	.align		8
.nv.constant4:
        /*0000*/ 	.dword	_$_str
	.align		8
        /*0008*/ 	.dword	_$_str_$_2


//--------------------- .text.triton_poi_fused_add_div_mean_mul_sqrt_sub_var_0 --------------------------
	.section	.text.triton_poi_fused_add_div_mean_mul_sqrt_sub_var_0,"ax",@progbits
	.align	128
        .global         triton_poi_fused_add_div_mean_mul_sqrt_sub_var_0
        .type           triton_poi_fused_add_div_mean_mul_sqrt_sub_var_0,@function
        .size           triton_poi_fused_add_div_mean_mul_sqrt_sub_var_0,(.L_x_1 - triton_poi_fused_add_div_mean_mul_sqrt_sub_var_0)
        .other          triton_poi_fused_add_div_mean_mul_sqrt_sub_var_0,@"STO_CUDA_ENTRY STV_DEFAULT"
triton_poi_fused_add_div_mean_mul_sqrt_sub_var_0:
.text.triton_poi_fused_add_div_mean_mul_sqrt_sub_var_0:
[----:B------:R-:W0:Y:S02]  /*0000*/  LDC R1, c[0x0][0x28] ;  /* 0x00000a00ff017b82 */ /* 0x000e240000000800 */
[----:B------:R-:W1:Y:S01]  /*0010*/  S2R R0, SR_TID.X ;  /* 0x0000000000007919 */ /* 0x000e620000002100 */
[----:B------:R-:W2:Y:S01]  /*0020*/  LDC.64 R2, c[0x0][0x210] ;  /* 0x00008400ff027b82 */ /* 0x000ea20000000a00 */
[----:B------:R-:W-:Y:S01]  /*0030*/  ULDC.64 UR4, c[0x0][0x208] ;  /* 0x0000820000047ab9 */ /* 0x000fe20000000a00 */
[----:B------:R-:W3:Y:S01]  /*0040*/  S2R R5, SR_CTAID.X ;  /* 0x0000000000057919 */ /* 0x000ee20000002500 */
[----:B------:R-:W-:-:S05]  /*0050*/  CS2R R8, SRZ ;  /* 0x0000000000087805 */ /* 0x000fca000001ff00 */
[----:B------:R-:W4:Y:S01]  /*0060*/  LDC.64 R10, c[0x0][0x218] ;  /* 0x00008600ff0a7b82 */ /* 0x000f220000000a00 */
[----:B-1----:R-:W-:Y:S02]  /*0070*/  LOP3.LUT R0, R0, 0x7f, RZ, 0xc0, !PT ;  /* 0x0000007f00007812 */ /* 0x002fe400078ec0ff */
[----:B---3--:R-:W-:Y:S02]  /*0080*/  SHF.R.S32.HI R7, RZ, 0x18, R5 ;  /* 0x00000018ff077819 */ /* 0x008fe40000011405 */
[----:B------:R-:W-:Y:S02]  /*0090*/  LEA R0, R5, R0, 0x7 ;  /* 0x0000000005007211 */ /* 0x000fe400078e38ff */
[----:B------:R-:W-:Y:S02]  /*00a0*/  SGXT R7, R7, 0x1 ;  /* 0x000000010707781a */ /* 0x000fe40000000200 */
[----:B------:R-:W-:Y:S02]  /*00b0*/  SHF.R.S32.HI R5, RZ, 0x1f, R0 ;  /* 0x0000001fff057819 */ /* 0x000fe40000011400 */
[----:B------:R-:W-:-:S02]  /*00c0*/  LEA.HI R7, R7, R0, RZ, 0x6 ;  /* 0x0000000007077211 */ /* 0x000fc400078f30ff */
[-C--:B------:R-:W-:Y:S02]  /*00d0*/  LEA.HI R14, R5, R0.reuse, RZ, 0x4 ;  /* 0x00000000050e7211 */ /* 0x080fe400078f20ff */
[----:B------:R-:W-:Y:S02]  /*00e0*/  LOP3.LUT R7, R7, 0xffffffc0, RZ, 0xc0, !PT ;  /* 0xffffffc007077812 */ /* 0x000fe400078ec0ff */
[----:B------:R-:W-:Y:S02]  /*00f0*/  LOP3.LUT R5, R14, 0xfffffff0, RZ, 0xc0, !PT ;  /* 0xfffffff00e057812 */ /* 0x000fe400078ec0ff */
[----:B------:R-:W-:Y:S02]  /*0100*/  ISETP.GE.AND P2, PT, R0, 0x100, PT ;  /* 0x000001000000780c */ /* 0x000fe40003f46270 */
[----:B------:R-:W-:Y:S02]  /*0110*/  IADD3 R7, R7, R0, -R5 ;  /* 0x0000000007077210 */ /* 0x000fe40007ffe805 */
[----:B------:R-:W-:-:S02]  /*0120*/  CS2R R4, SRZ ;  /* 0x0000000000047805 */ /* 0x000fc4000001ff00 */
[----:B------:R-:W-:Y:S01]  /*0130*/  IADD3 R17, R7, 0x10, RZ ;  /* 0x0000001007117810 */ /* 0x000fe20007ffe0ff */
[----:B--2---:R-:W-:Y:S01]  /*0140*/  IMAD.WIDE R12, R7, 0x4, R2 ;  /* 0x00000004070c7825 */ /* 0x004fe200078e0202 */
[----:B------:R-:W-:-:S03]  /*0150*/  IADD3 R19, R7, 0x20, RZ ;  /* 0x0000002007137810 */ /* 0x000fc60007ffe0ff */
[--C-:B------:R-:W-:Y:S01]  /*0160*/  IMAD.WIDE R16, R17, 0x4, R2.reuse ;  /* 0x0000000411107825 */ /* 0x100fe200078e0202 */
[----:B------:R-:W-:Y:S01]  /*0170*/  IADD3 R21, R7, 0x30, RZ ;  /* 0x0000003007157810 */ /* 0x000fe20007ffe0ff */
[----:B------:R1:W2:Y:S01]  /*0180*/  @!P2 LDG.E.EL R5, desc[UR4][R12.64] ;  /* 0x000000040c05a981 */ /* 0x0002a2000c2e1900 */
[----:B------:R-:W3:Y:S01]  /*0190*/  LDC.64 R6, c[0x0][0x220] ;  /* 0x00008800ff067b82 */ /* 0x000ee20000000a00 */
[--C-:B------:R-:W-:Y:S02]  /*01a0*/  IMAD.WIDE R18, R19, 0x4, R2.reuse ;  /* 0x0000000413127825 */ /* 0x100fe400078e0202 */
[----:B------:R-:W2:Y:S02]  /*01b0*/  @!P2 LDG.E.EL R4, desc[UR4][R16.64] ;  /* 0x000000041004a981 */ /* 0x000ea4000c2e1900 */
[----:B------:R-:W-:Y:S02]  /*01c0*/  IMAD.WIDE R20, R21, 0x4, R2 ;  /* 0x0000000415147825 */ /* 0x000fe400078e0202 */
[----:B------:R-:W5:Y:S04]  /*01d0*/  @!P2 LDG.E.EL R8, desc[UR4][R18.64] ;  /* 0x000000041208a981 */ /* 0x000f68000c2e1900 */
[----:B------:R-:W5:Y:S01]  /*01e0*/  @!P2 LDG.E.EL R9, desc[UR4][R20.64] ;  /* 0x000000041409a981 */ /* 0x000f62000c2e1900 */
[----:B-1----:R-:W-:Y:S01]  /*01f0*/  HFMA2.MMA R12, -RZ, RZ, 0, 0 ;  /* 0x00000000ff0c7435 */ /* 0x002fe200000001ff */
[----:B------:R-:W-:Y:S01]  /*0200*/  SHF.R.S32.HI R13, RZ, 0x4, R14 ;  /* 0x00000004ff0d7819 */ /* 0x000fe2000001140e */
[----:B------:R-:W-:-:S03]  /*0210*/  IMAD.WIDE R14, R0, 0x4, R2 ;  /* 0x00000004000e7825 */ /* 0x000fc600078e0202 */
[----:B------:R-:W-:-:S04]  /*0220*/  LEA.HI R2, R13, R13, RZ, 0x2 ;  /* 0x0000000d0d027211 */ /* 0x000fc800078f10ff */
[----:B------:R-:W-:Y:S01]  /*0230*/  LOP3.LUT R2, R2, 0xfffffffc, RZ, 0xc0, !PT ;  /* 0xfffffffc02027812 */ /* 0x000fe200078ec0ff */
[----:B------:R-:W5:Y:S03]  /*0240*/  @!P2 LDG.E R12, desc[UR4][R14.64] ;  /* 0x000000040e0ca981 */ /* 0x000f66000c1e1900 */
[----:B------:R-:W-:Y:S02]  /*0250*/  IADD3 R13, R13, -R2, RZ ;  /* 0x800000020d0d7210 */ /* 0x000fe40007ffe0ff */
[----:B------:R-:W-:-:S03]  /*0260*/  CS2R R2, SRZ ;  /* 0x0000000000027805 */ /* 0x000fc6000001ff00 */
[----:B----4-:R-:W-:-:S04]  /*0270*/  IMAD.WIDE R10, R13, 0x4, R10 ;  /* 0x000000040d0a7825 */ /* 0x010fc800078e020a */
[----:B---3--:R-:W-:Y:S01]  /*0280*/  IMAD.WIDE R6, R13, 0x4, R6 ;  /* 0x000000040d067825 */ /* 0x008fe200078e0206 */
[----:B------:R-:W3:Y:S04]  /*0290*/  @!P2 LDG.E.EL R2, desc[UR4][R10.64] ;  /* 0x000000040a02a981 */ /* 0x000ee8000c2e1900 */
[----:B------:R1:W3:Y:S01]  /*02a0*/  @!P2 LDG.E.EL R3, desc[UR4][R6.64] ;  /* 0x000000040603a981 */ /* 0x0002e2000c2e1900 */
[----:B--2---:R-:W-:-:S04]  /*02b0*/  FADD R13, R4, R5 ;  /* 0x00000005040d7221 */ /* 0x004fc80000000000 */
[----:B-----5:R-:W-:-:S04]  /*02c0*/  FADD R16, R13, R8 ;  /* 0x000000080d107221 */ /* 0x020fc80000000000 */
[----:B------:R-:W-:-:S04]  /*02d0*/  FADD R13, R16, R9 ;  /* 0x00000009100d7221 */ /* 0x000fc80000000000 */
[C---:B------:R-:W-:Y:S01]  /*02e0*/  FFMA R4, R13.reuse, -0.25, R4 ;  /* 0xbe8000000d047823 */ /* 0x040fe20000000004 */
[C---:B------:R-:W-:Y:S01]  /*02f0*/  FFMA R5, R13.reuse, -0.25, R5 ;  /* 0xbe8000000d057823 */ /* 0x040fe20000000005 */
[C---:B------:R-:W-:Y:S02]  /*0300*/  FFMA R9, R13.reuse, -0.25, R9 ;  /* 0xbe8000000d097823 */ /* 0x040fe40000000009 */
[----:B------:R-:W-:Y:S01]  /*0310*/  FMUL R4, R4, R4 ;  /* 0x0000000404047220 */ /* 0x000fe20000400000 */
[----:B------:R-:W-:-:S03]  /*0320*/  FFMA R12, R13, -0.25, R12 ;  /* 0xbe8000000d0c7823 */ /* 0x000fc6000000000c */
[----:B------:R-:W-:Y:S01]  /*0330*/  FFMA R4, R5, R5, R4 ;  /* 0x0000000505047223 */ /* 0x000fe20000000004 */
[----:B------:R-:W-:-:S04]  /*0340*/  FFMA R5, R13, -0.25, R8 ;  /* 0xbe8000000d057823 */ /* 0x000fc80000000008 */
[----:B------:R-:W-:Y:S01]  /*0350*/  FFMA R4, R5, R5, R4 ;  /* 0x0000000505047223 */ /* 0x000fe20000000004 */
[----:B------:R-:W-:-:S03]  /*0360*/  MOV R5, 0x3e800000 ;  /* 0x3e80000000057802 */ /* 0x000fc60000000f00 */
[----:B------:R-:W-:-:S04]  /*0370*/  FFMA R4, R9, R9, R4 ;  /* 0x0000000909047223 */ /* 0x000fc80000000004 */
[----:B-1----:R-:W-:Y:S02]  /*0380*/  FFMA R6, R4, R5, 9.9999997473787516356e-06 ;  /* 0x3727c5ac04067423 */ /* 0x002fe40000000005 */
[----:B------:R-:W1:Y:S02]  /*0390*/  LDC.64 R4, c[0x0][0x228] ;  /* 0x00008a00ff047b82 */ /* 0x000e640000000a00 */
[----:B------:R-:W2:Y:S02]  /*03a0*/  MUFU.SQRT R7, R6 ;  /* 0x0000000600077308 */ /* 0x000ea40000002000 */
[C---:B--2---:R-:W-:Y:S02]  /*03b0*/  FSETP.GT.AND P0, PT, R7.reuse, 8.50705917302346158658e+37, PT ;  /* 0x7e8000000700780b */ /* 0x044fe40003f04000 */
[----:B------:R-:W-:Y:S01]  /*03c0*/  FSETP.GEU.AND P1, PT, R7, 1.175494350822287508e-38, PT ;  /* 0x008000000700780b */ /* 0x000fe20003f2e000 */
[----:B-1----:R-:W-:-:S10]  /*03d0*/  IMAD.WIDE R4, R0, 0x4, R4 ;  /* 0x0000000400047825 */ /* 0x002fd400078e0204 */
[----:B------:R-:W-:Y:S01]  /*03e0*/  @P0 FMUL R7, R7, 0.25 ;  /* 0x3e80000007070820 */ /* 0x000fe20000400000 */
[----:B------:R-:W-:-:S03]  /*03f0*/  @P0 FMUL R12, R12, 0.25 ;  /* 0x3e8000000c0c0820 */ /* 0x000fc60000400000 */
[----:B------:R-:W-:Y:S01]  /*0400*/  @!P1 FMUL R7, R7, 16777216 ;  /* 0x4b80000007079820 */ /* 0x000fe20000400000 */
[----:B------:R-:W-:-:S05]  /*0410*/  @!P1 FMUL R12, R12, 16777216 ;  /* 0x4b8000000c0c9820 */ /* 0x000fca0000400000 */
[----:B------:R-:W1:Y:S02]  /*0420*/  MUFU.RCP R7, R7 ;  /* 0x0000000700077308 */ /* 0x000e640000001000 */
[----:B-1----:R-:W-:-:S04]  /*0430*/  FMUL R12, R7, R12 ;  /* 0x0000000c070c7220 */ /* 0x002fc80000400000 */
[----:B---3--:R-:W-:Y:S01]  /*0440*/  FFMA R3, R12, R2, R3 ;  /* 0x000000020c037223 */ /* 0x008fe20000000003 */
[----:B------:R-:W-:Y:S06]  /*0450*/  @P2 EXIT ;  /* 0x000000000000294d */ /* 0x000fec0003800000 */
[----:B------:R-:W-:Y:S01]  /*0460*/  STG.E desc[UR4][R4.64], R3 ;  /* 0x0000000304007986 */ /* 0x000fe2000c101904 */
[----:B------:R-:W-:Y:S05]  /*0470*/  EXIT ;  /* 0x000000000000794d */ /* 0x000fea0003800000 */
.L_x_0:
[----:B------:R-:W-:-:S00]  /*0480*/  BRA `(.L_x_0) ;  /* 0xfffffffc00fc7947 */ /* 0x000fc0000383ffff */
[----:B------:R-:W-:-:S00]  /*0490*/  NOP ;  /* 0x0000000000007918 */ /* 0x000fc00000000000 */
        /* <DEDUP_REMOVED lines=14> */
.L_x_1:


//--------------------- .nv.global.init           --------------------------
	.section	.nv.global.init,"aw",@progbits
.nv.global.init:
	.type		_$_str,@object
	.size		_$_str,(_$_str_$_2 - _$_str)
_$_str:
        /*0000*/ 	.byte	0x5f, 0x5f, 0x43, 0x55, 0x44, 0x41, 0x5f, 0x46, 0x54, 0x5a, 0x00
	.type		_$_str_$_2,@object
	.size		_$_str_$_2,(.L_1 - _$_str_$_2)
_$_str_$_2:
        /*000b*/ 	.byte	0x5f, 0x5f, 0x43, 0x55, 0x44, 0x41, 0x5f, 0x50, 0x52, 0x45, 0x43, 0x5f, 0x53, 0x51, 0x52, 0x54
        /*001b*/ 	.byte	0x00
.L_1:


//--------------------- .nv.constant0.triton_poi_fused_add_div_mean_mul_sqrt_sub_var_0 --------------------------
	.section	.nv.constant0.triton_poi_fused_add_div_mean_mul_sqrt_sub_var_0,"a",@progbits
	.sectionflags	@""
	.align	4
.nv.constant0.triton_poi_fused_add_div_mean_mul_sqrt_sub_var_0:
	.zero		564
